//
// Generated by NVIDIA NVVM Compiler
//
// Compiler Build ID: CL-36424714
// Cuda compilation tools, release 13.0, V13.0.88
// Based on NVVM 20.0.0
//

.version 9.0
.target sm_100
.address_size 64

	// .globl	_Z11add_vectorsPiS_S_

.visible .entry _Z11add_vectorsPiS_S_(
	.param .u64 .ptr .align 1 _Z11add_vectorsPiS_S__param_0,
	.param .u64 .ptr .align 1 _Z11add_vectorsPiS_S__param_1,
	.param .u64 .ptr .align 1 _Z11add_vectorsPiS_S__param_2
)
{
	.reg .pred 	%p<2>;
	.reg .b32 	%r<8>;
	.reg .b64 	%rd<11>;

	ld.param.u64 	%rd1, [_Z11add_vectorsPiS_S__param_0];
	ld.param.u64 	%rd2, [_Z11add_vectorsPiS_S__param_1];
	ld.param.u64 	%rd3, [_Z11add_vectorsPiS_S__param_2];
	mov.u32 	%r2, %tid.x;
	mov.u32 	%r3, %ntid.x;
	mov.u32 	%r4, %ctaid.x;
	mad.lo.s32 	%r1, %r3, %r4, %r2;
	setp.gt.s32 	%p1, %r1, 2499;
	@%p1 bra 	$L__BB0_2;
	cvta.to.global.u64 	%rd4, %rd1;
	cvta.to.global.u64 	%rd5, %rd2;
	cvta.to.global.u64 	%rd6, %rd3;
	mul.wide.s32 	%rd7, %r1, 4;
	add.s64 	%rd8, %rd4, %rd7;
	ld.global.u32 	%r5, [%rd8];
	add.s64 	%rd9, %rd5, %rd7;
	ld.global.u32 	%r6, [%rd9];
	add.s32 	%r7, %r6, %r5;
	add.s64 	%rd10, %rd6, %rd7;
	st.global.u32 	[%rd10], %r7;
$L__BB0_2:
	ret;

}


// ===== COMPILED SASS (sm_100) =====

	.target	sm_100

	.elftype	@"ET_EXEC"


//--------------------- .note.nv.tkinfo           --------------------------
	.section	.note.nv.tkinfo,"",@"SHT_NOTE"
	.sectionflags	@"SHF_NOTE_NV_TKINFO"
	.tkinfo
        /*0018*/ 	.word	0x00000002
        /*0030*/ 	.string	""
        /*0030*/ 	.string	"ptxas"
        /*0030*/ 	.string	"Cuda compilation tools, release 13.0, V13.0.88"
        /*0030*/ 	.string	"Build cuda_13.0.r13.0/compiler.36424714_0"
        /*0030*/ 	.string	"-arch sm_100 -m 64 "



//--------------------- .note.nv.cuinfo           --------------------------
	.section	.note.nv.cuinfo,"",@"SHT_NOTE"
	.sectionflags	@"SHF_NOTE_NV_CUINFO"
        /*0018*/ 	.short	0x0002
        /*001a*/ 	.short	0x0064
        /*001c*/ 	.short	0x0082
	.zero		2


//--------------------- .nv.info                  --------------------------
	.section	.nv.info,"",@"SHT_CUDA_INFO"
	.align	4


	//----- nvinfo : EIATTR_REGCOUNT
	.align		4
        /*0000*/ 	.byte	0x04, 0x2f
        /*0002*/ 	.short	(.L_1 - .L_0)
	.align		4
.L_0:
        /*0004*/ 	.word	index@(_Z11add_vectorsPiS_S_)
        /*0008*/ 	.word	0x0000000c


	//----- nvinfo : EIATTR_FRAME_SIZE
	.align		4
.L_1:
        /*000c*/ 	.byte	0x04, 0x11
        /*000e*/ 	.short	(.L_3 - .L_2)
	.align		4
.L_2:
        /*0010*/ 	.word	index@(_Z11add_vectorsPiS_S_)
        /*0014*/ 	.word	0x00000000


	//----- nvinfo : EIATTR_MIN_STACK_SIZE
	.align		4
.L_3:
        /*0018*/ 	.byte	0x04, 0x12
        /*001a*/ 	.short	(.L_5 - .L_4)
	.align		4
.L_4:
        /*001c*/ 	.word	index@(_Z11add_vectorsPiS_S_)
        /*0020*/ 	.word	0x00000000
.L_5:


//--------------------- .nv.compat                --------------------------
	.section	.nv.compat,"",@"SHT_CUDA_COMPAT_INFO"
	.align	4
        /*0000*/ 	.byte	0x02, 0x09, 0x00, 0x00, 0x02, 0x02, 0x01, 0x00, 0x02, 0x05, 0x05, 0x00, 0x03, 0x07, 0x01, 0x01
        /*0010*/ 	.byte	0x02, 0x03, 0x00, 0x00, 0x02, 0x06, 0x01, 0x00, 0x04, 0x0b, 0x08, 0x00, 0x09, 0x00, 0x00, 0x00
        /*0020*/ 	.byte	0x00, 0x00, 0x00, 0x00


//--------------------- .nv.info._Z11add_vectorsPiS_S_ --------------------------
	.section	.nv.info._Z11add_vectorsPiS_S_,"",@"SHT_CUDA_INFO"
	.sectionflags	@""
	.align	4


	//----- nvinfo : EIATTR_CUDA_API_VERSION
	.align		4
        /*0000*/ 	.byte	0x04, 0x37
        /*0002*/ 	.short	(.L_7 - .L_6)
.L_6:
        /*0004*/ 	.word	0x00000082


	//----- nvinfo : EIATTR_KPARAM_INFO
	.align		4
.L_7:
        /*0008*/ 	.byte	0x04, 0x17
        /*000a*/ 	.short	(.L_9 - .L_8)
.L_8:
        /*000c*/ 	.word	0x00000000
        /*0010*/ 	.short	0x0002
        /*0012*/ 	.short	0x0010
        /*0014*/ 	.byte	0x00, 0xf5, 0x21, 0x00


	//----- nvinfo : EIATTR_KPARAM_INFO
	.align		4
.L_9:
        /*0018*/ 	.byte	0x04, 0x17
        /*001a*/ 	.short	(.L_11 - .L_10)
.L_10:
        /*001c*/ 	.word	0x00000000
        /*0020*/ 	.short	0x0001
        /*0022*/ 	.short	0x0008
        /*0024*/ 	.byte	0x00, 0xf5, 0x21, 0x00


	//----- nvinfo : EIATTR_KPARAM_INFO
	.align		4
.L_11:
        /*0028*/ 	.byte	0x04, 0x17
        /*002a*/ 	.short	(.L_13 - .L_12)
.L_12:
        /*002c*/ 	.word	0x00000000
        /*0030*/ 	.short	0x0000
        /*0032*/ 	.short	0x0000
        /*0034*/ 	.byte	0x00, 0xf5, 0x21, 0x00


	//----- nvinfo : EIATTR_SPARSE_MMA_MASK
	.align		4
.L_13:
        /*0038*/ 	.byte	0x03, 0x50
        /*003a*/ 	.short	0x0000


	//----- nvinfo : EIATTR_MAXREG_COUNT
	.align		4
        /*003c*/ 	.byte	0x03, 0x1b
        /*003e*/ 	.short	0x00ff


	//----- nvinfo : EIATTR_MERCURY_ISA_VERSION
	.align		4
        /*0040*/ 	.byte	0x03, 0x5f
        /*0042*/ 	.short	0x0101


	//----- nvinfo : EIATTR_VRC_CTA_INIT_COUNT
	.align		4
        /*0044*/ 	.byte	0x02, 0x4a
	.zero		1
	.zero		1


	//----- nvinfo : EIATTR_EXIT_INSTR_OFFSETS
	.align		4
        /*0048*/ 	.byte	0x04, 0x1c
        /*004a*/ 	.short	(.L_15 - .L_14)


	//   ....[0]....
.L_14:
        /*004c*/ 	.word	0x00000060


	//   ....[1]....
        /*0050*/ 	.word	0x00000120


	//----- nvinfo : EIATTR_CBANK_PARAM_SIZE
	.align		4
.L_15:
        /*0054*/ 	.byte	0x03, 0x19
        /*0056*/ 	.short	0x0018


	//----- nvinfo : EIATTR_PARAM_CBANK
	.align		4
        /*0058*/ 	.byte	0x04, 0x0a
        /*005a*/ 	.short	(.L_17 - .L_16)
	.align		4
.L_16:
        /*005c*/ 	.word	index@(.nv.constant0._Z11add_vectorsPiS_S_)
        /*0060*/ 	.short	0x0380
        /*0062*/ 	.short	0x0018


	//----- nvinfo : EIATTR_SW_WAR
	.align		4
.L_17:
        /*0064*/ 	.byte	0x04, 0x36
        /*0066*/ 	.short	(.L_19 - .L_18)
.L_18:
        /*0068*/ 	.word	0x00000008
.L_19:


//--------------------- .nv.callgraph             --------------------------
	.section	.nv.callgraph,"",@"SHT_CUDA_CALLGRAPH"
	.align	4
	.sectionentsize	8
	.align		4
        /*0000*/ 	.word	0x00000000
	.align		4
        /*0004*/ 	.word	0xffffffff
	.align		4
        /*0008*/ 	.word	0x00000000
	.align		4
        /*000c*/ 	.word	0xfffffffe
	.align		4
        /*0010*/ 	.word	0x00000000
	.align		4
        /*0014*/ 	.word	0xfffffffd
	.align		4
        /*0018*/ 	.word	0x00000000
	.align		4
        /*001c*/ 	.word	0xfffffffc


//--------------------- .text._Z11add_vectorsPiS_S_ --------------------------
	.section	.text._Z11add_vectorsPiS_S_,"ax",@progbits
	.align	128
        .global         _Z11add_vectorsPiS_S_
        .type           _Z11add_vectorsPiS_S_,@function
        .size           _Z11add_vectorsPiS_S_,(.L_x_1 - _Z11add_vectorsPiS_S_)
        .other          _Z11add_vectorsPiS_S_,@"STO_CUDA_ENTRY STV_DEFAULT"
_Z11add_vectorsPiS_S_:
.text._Z11add_vectorsPiS_S_:
[----:B------:R-:W-:Y:S01]  /*0000*/  LDC R1, c[0x0][0x37c] ;  /* 0x0000df00ff017b82 */ /* 0x000fe20000000800 */
[----:B------:R-:W0:Y:S01]  /*0010*/  S2R R9, SR_TID.X ;  /* 0x0000000000097919 */ /* 0x000e220000002100 */
[----:B------:R-:W0:Y:S01]  /*0020*/  LDCU UR4, c[0x0][0x360] ;  /* 0x00006c00ff0477ac */ /* 0x000e220008000800 */
[----:B------:R-:W0:Y:S02]  /*0030*/  S2R R0, SR_CTAID.X ;  /* 0x0000000000007919 */ /* 0x000e240000002500 */
[----:B0-----:R-:W-:-:S05]  /*0040*/  IMAD R9, R0, UR4, R9 ;  /* 0x0000000400097c24 */ /* 0x001fca000f8e0209 */
[----:B------:R-:W-:-:S13]  /*0050*/  ISETP.GT.AND P0, PT, R9, 0x9c3, PT ;  /* 0x000009c30900780c */ /* 0x000fda0003f04270 */
[----:B------:R-:W-:Y:S05]  /*0060*/  @P0 EXIT ;  /* 0x000000000000094d */ /* 0x000fea0003800000 */
[----:B------:R-:W0:Y:S01]  /*0070*/  LDC.64 R2, c[0x0][0x380] ;  /* 0x0000e000ff027b82 */ /* 0x000e220000000a00 */
[----:B------:R-:W1:Y:S07]  /*0080*/  LDCU.64 UR4, c[0x0][0x358] ;  /* 0x00006b00ff0477ac */ /* 0x000e6e0008000a00 */
[----:B------:R-:W2:Y:S08]  /*0090*/  LDC.64 R4, c[0x0][0x388] ;  /* 0x0000e200ff047b82 */ /* 0x000eb00000000a00 */
[----:B------:R-:W3:Y:S01]  /*00a0*/  LDC.64 R6, c[0x0][0x390] ;  /* 0x0000e400ff067b82 */ /* 0x000ee20000000a00 */
[----:B0-----:R-:W-:-:S06]  /*00b0*/  IMAD.WIDE R2, R9, 0x4, R2 ;  /* 0x0000000409027825 */ /* 0x001fcc00078e0202 */
[----:B-1----:R-:W4:Y:S01]  /*00c0*/  LDG.E R2, desc[UR4][R2.64] ;  /* 0x0000000402027981 */ /* 0x002f22000c1e1900 */
[----:B--2---:R-:W-:-:S06]  /*00d0*/  IMAD.WIDE R4, R9, 0x4, R4 ;  /* 0x0000000409047825 */ /* 0x004fcc00078e0204 */
[----:B------:R-:W4:Y:S01]  /*00e0*/  LDG.E R5, desc[UR4][R4.64] ;  /* 0x0000000404057981 */ /* 0x000f22000c1e1900 */
[----:B---3--:R-:W-:Y:S01]  /*00f0*/  IMAD.WIDE R6, R9, 0x4, R6 ;  /* 0x0000000409067825 */ /* 0x008fe200078e0206 */
[----:B----4-:R-:W-:-:S05]  /*0100*/  IADD3 R9, PT, PT, R2, R5, RZ ;  /* 0x0000000502097210 */ /* 0x010fca0007ffe0ff */
[----:B------:R-:W-:Y:S01]  /*0110*/  STG.E desc[UR4][R6.64], R9 ;  /* 0x0000000906007986 */ /* 0x000fe2000c101904 */
[----:B------:R-:W-:Y:S05]  /*0120*/  EXIT ;  /* 0x000000000000794d */ /* 0x000fea0003800000 */
.L_x_0:
[----:B------:R-:W-:-:S00]  /*0130*/  BRA `(.L_x_0) ;  /* 0xfffffffc00fc7947 */ /* 0x000fc0000383ffff */
[----:B------:R-:W-:-:S00]  /*0140*/  NOP ;  /* 0x0000000000007918 */ /* 0x000fc00000000000 */
        /* <DEDUP_REMOVED lines=11> */
.L_x_1:


//--------------------- .nv.shared.reserved.0     --------------------------
	.section	.nv.shared.reserved.0,"aw",@nobits
	.weak		__nv_reservedSMEM_offset_0_alias
	.size		__nv_reservedSMEM_offset_0_alias, 0, 64
	.other		__nv_reservedSMEM_offset_0_alias,@"STO_CUDA_RESERVED_SHARED STV_DEFAULT"
__nv_reservedSMEM_offset_0_alias:
	.zero		0
	.zero		64


//--------------------- .nv.constant0._Z11add_vectorsPiS_S_ --------------------------
	.section	.nv.constant0._Z11add_vectorsPiS_S_,"a",@progbits
	.sectionflags	@""
	.align	4
.nv.constant0._Z11add_vectorsPiS_S_:
	.zero		920


//--------------------- SYMBOLS --------------------------

	.type		.nv.reservedSmem.offset0,@object
	.size		.nv.reservedSmem.offset0,0x4
